	.headerflags	@"EF_CUDA_TEXMODE_UNIFIED EF_CUDA_64BIT_ADDRESS EF_CUDA_ACCELERATORS EF_CUDA_SM90 EF_CUDA_VIRTUAL_SM(EF_CUDA_SM90)"
	.elftype	@"ET_EXEC"


//--------------------- .nv.info                  --------------------------
	.section	.nv.info,"",@"SHT_CUDA_INFO"
	.align	4


	//----- nvinfo : EIATTR_REGCOUNT
	.align		4
        /*0000*/ 	.byte	0x04, 0x2f
        /*0002*/ 	.short	(.L_1 - .L_0)
	.align		4
.L_0:
        /*0004*/ 	.word	index@(triton_poi_fused_convolution_div_max_pool2d_with_indices_relu_sub_18)
        /*0008*/ 	.word	0x0000001b


	//----- nvinfo : EIATTR_MIN_STACK_SIZE
	.align		4
.L_1:
        /*000c*/ 	.byte	0x04, 0x12
        /*000e*/ 	.short	(.L_3 - .L_2)
	.align		4
.L_2:
        /*0010*/ 	.word	index@(triton_poi_fused_convolution_div_max_pool2d_with_indices_relu_sub_18)
        /*0014*/ 	.word	0x00000000


	//----- nvinfo : EIATTR_FRAME_SIZE
	.align		4
.L_3:
        /*0018*/ 	.byte	0x04, 0x11
        /*001a*/ 	.short	(.L_5 - .L_4)
	.align		4
.L_4:
        /*001c*/ 	.word	index@(triton_poi_fused_convolution_div_max_pool2d_with_indices_relu_sub_18)
        /*0020*/ 	.word	0x00000000


	//----- nvinfo : EIATTR_MIN_STACK_SIZE
	.align		4
.L_5:
        /*0024*/ 	.byte	0x04, 0x12
        /*0026*/ 	.short	(.L_7 - .L_6)
	.align		4
.L_6:
        /*0028*/ 	.word	index@(triton_poi_fused_convolution_div_max_pool2d_with_indices_relu_sub_18)
        /*002c*/ 	.word	0x00000000
.L_7:


//--------------------- .nv.info.triton_poi_fused_convolution_div_max_pool2d_with_indices_relu_sub_18 --------------------------
	.section	.nv.info.triton_poi_fused_convolution_div_max_pool2d_with_indices_relu_sub_18,"",@"SHT_CUDA_INFO"
	.sectionflags	@""
	.align	4


	//----- nvinfo : EIATTR_CUDA_API_VERSION
	.align		4
        /*0000*/ 	.byte	0x04, 0x37
        /*0002*/ 	.short	(.L_9 - .L_8)
.L_8:
        /*0004*/ 	.word	0x0000007c


	//----- nvinfo : EIATTR_KPARAM_INFO
	.align		4
.L_9:
        /*0008*/ 	.byte	0x04, 0x17
        /*000a*/ 	.short	(.L_11 - .L_10)
.L_10:
        /*000c*/ 	.word	0x00000000
        /*0010*/ 	.short	0x0004
        /*0012*/ 	.short	0x001c
        /*0014*/ 	.byte	0x00, 0xf0, 0x11, 0x00


	//----- nvinfo : EIATTR_KPARAM_INFO
	.align		4
.L_11:
        /*0018*/ 	.byte	0x04, 0x17
        /*001a*/ 	.short	(.L_13 - .L_12)
.L_12:
        /*001c*/ 	.word	0x00000000
        /*0020*/ 	.short	0x0003
        /*0022*/ 	.short	0x0018
        /*0024*/ 	.byte	0x00, 0xf0, 0x11, 0x00


	//----- nvinfo : EIATTR_KPARAM_INFO
	.align		4
.L_13:
        /*0028*/ 	.byte	0x04, 0x17
        /*002a*/ 	.short	(.L_15 - .L_14)
.L_14:
        /*002c*/ 	.word	0x00000000
        /*0030*/ 	.short	0x0002
        /*0032*/ 	.short	0x0010
        /*0034*/ 	.byte	0x00, 0xf4, 0x21, 0x00


	//----- nvinfo : EIATTR_KPARAM_INFO
	.align		4
.L_15:
        /*0038*/ 	.byte	0x04, 0x17
        /*003a*/ 	.short	(.L_17 - .L_16)
.L_16:
        /*003c*/ 	.word	0x00000000
        /*0040*/ 	.short	0x0001
        /*0042*/ 	.short	0x0008
        /*0044*/ 	.byte	0x00, 0xf4, 0x21, 0x00


	//----- nvinfo : EIATTR_KPARAM_INFO
	.align		4
.L_17:
        /*0048*/ 	.byte	0x04, 0x17
        /*004a*/ 	.short	(.L_19 - .L_18)
.L_18:
        /*004c*/ 	.word	0x00000000
        /*0050*/ 	.short	0x0000
        /*0052*/ 	.short	0x0000
        /*0054*/ 	.byte	0x00, 0xf4, 0x21, 0x00


	//----- nvinfo : EIATTR_SPARSE_MMA_MASK
	.align		4
.L_19:
        /*0058*/ 	.byte	0x03, 0x50
        /*005a*/ 	.short	0x0000


	//----- nvinfo : EIATTR_MAXREG_COUNT
	.align		4
        /*005c*/ 	.byte	0x03, 0x1b
        /*005e*/ 	.short	0x00ff


	//----- nvinfo : EIATTR_EXIT_INSTR_OFFSETS
	.align		4
        /*0060*/ 	.byte	0x04, 0x1c
        /*0062*/ 	.short	(.L_21 - .L_20)


	//   ....[0]....
.L_20:
        /*0064*/ 	.word	0x000005d0


	//   ....[1]....
        /*0068*/ 	.word	0x00000650


	//----- nvinfo : EIATTR_REQNTID
	.align		4
.L_21:
        /*006c*/ 	.byte	0x04, 0x10
        /*006e*/ 	.short	(.L_23 - .L_22)
.L_22:
        /*0070*/ 	.word	0x00000080
        /*0074*/ 	.word	0x00000001
        /*0078*/ 	.word	0x00000001


	//----- nvinfo : EIATTR_CBANK_PARAM_SIZE
	.align		4
.L_23:
        /*007c*/ 	.byte	0x03, 0x19
        /*007e*/ 	.short	0x0020


	//----- nvinfo : EIATTR_PARAM_CBANK
	.align		4
        /*0080*/ 	.byte	0x04, 0x0a
        /*0082*/ 	.short	(.L_25 - .L_24)
	.align		4
.L_24:
        /*0084*/ 	.word	index@(.nv.constant0.triton_poi_fused_convolution_div_max_pool2d_with_indices_relu_sub_18)
        /*0088*/ 	.short	0x0210
        /*008a*/ 	.short	0x0020


	//----- nvinfo : EIATTR_SW_WAR
	.align		4
.L_25:
        /*008c*/ 	.byte	0x04, 0x36
        /*008e*/ 	.short	(.L_27 - .L_26)
.L_26:
        /*0090*/ 	.word	0x00000008
.L_27:


//--------------------- .nv.callgraph             --------------------------
	.section	.nv.callgraph,"",@"SHT_CUDA_CALLGRAPH"
	.align	4
	.sectionentsize	8
	.align		4
        /*0000*/ 	.word	0x00000000
	.align		4
        /*0004*/ 	.word	0xffffffff
	.align		4
        /*0008*/ 	.word	0x00000000
	.align		4
        /*000c*/ 	.word	0xfffffffe
	.align		4
        /*0010*/ 	.word	0x00000000
	.align		4
        /*0014*/ 	.word	0xfffffffd
	.align		4
        /*0018*/ 	.word	0x00000000
	.align		4
        /*001c*/ 	.word	0xfffffffc


//--------------------- .text.triton_poi_fused_convolution_div_max_pool2d_with_indices_relu_sub_18 --------------------------
	.section	.text.triton_poi_fused_convolution_div_max_pool2d_with_indices_relu_sub_18,"ax",@progbits
	.sectionflags	@"SHF_BARRIERS=1"
	.align	128
        .global         triton_poi_fused_convolution_div_max_pool2d_with_indices_relu_sub_18
        .type           triton_poi_fused_convolution_div_max_pool2d_with_indices_relu_sub_18,@function
        .size           triton_poi_fused_convolution_div_max_pool2d_with_indices_relu_sub_18,(.L_x_1 - triton_poi_fused_convolution_div_max_pool2d_with_indices_relu_sub_18)
        .other          triton_poi_fused_convolution_div_max_pool2d_with_indices_relu_sub_18,@"STO_CUDA_ENTRY STV_DEFAULT"
triton_poi_fused_convolution_div_max_pool2d_with_indices_relu_sub_18:
.text.triton_poi_fused_convolution_div_max_pool2d_with_indices_relu_sub_18:
[----:B------:R-:W0:Y:S02]  /*0000*/  LDC R1, c[0x0][0x28] ;  /* 0x00000a00ff017b82 */ /* 0x000e240000000800 */
[----:B------:R-:W1:Y:S01]  /*0010*/  S2R R3, SR_CTAID.Y ;  /* 0x0000000000037919 */ /* 0x000e620000002600 */
[----:B------:R-:W2:Y:S01]  /*0020*/  LDC.64 R18, c[0x0][0x210] ;  /* 0x00008400ff127b82 */ /* 0x000ea20000000a00 */
[----:B------:R-:W-:Y:S01]  /*0030*/  CS2R R10, SRZ ;  /* 0x00000000000a7805 */ /* 0x000fe2000001ff00 */
[----:B------:R-:W-:Y:S01]  /*0040*/  ULDC.64 UR6, c[0x0][0x208] ;  /* 0x0000820000067ab9 */ /* 0x000fe20000000a00 */
[----:B------:R-:W3:Y:S01]  /*0050*/  S2R R0, SR_TID.X ;  /* 0x0000000000007919 */ /* 0x000ee20000002100 */
[----:B------:R-:W4:Y:S01]  /*0060*/  S2R R7, SR_CTAID.X ;  /* 0x0000000000077919 */ /* 0x000f220000002500 */
[----:B-1----:R-:W-:Y:S01]  /*0070*/  IMAD.SHL.U32 R2, R3, 0x40, RZ ;  /* 0x0000004003027824 */ /* 0x002fe200078e00ff */
[----:B------:R-:W-:Y:S01]  /*0080*/  SHF.R.S32.HI R4, RZ, 0x19, R3 ;  /* 0x00000019ff047819 */ /* 0x000fe20000011403 */
[----:B---3--:R-:W-:-:S03]  /*0090*/  IMAD.SHL.U32 R16, R0, 0x4, RZ ;  /* 0x0000000400107824 */ /* 0x008fc600078e00ff */
[----:B------:R-:W-:Y:S02]  /*00a0*/  SGXT R4, R4, 0x1 ;  /* 0x000000010404781a */ /* 0x000fe40000000200 */
[----:B------:R-:W-:Y:S02]  /*00b0*/  SHF.R.U32.HI R20, RZ, 0x4, R0 ;  /* 0x00000004ff147819 */ /* 0x000fe40000011600 */
[----:B------:R-:W-:Y:S02]  /*00c0*/  LOP3.LUT R3, R2, 0x3c, R16, 0xf8, !PT ;  /* 0x0000003c02037812 */ /* 0x000fe400078ef810 */
[----:B------:R-:W-:Y:S02]  /*00d0*/  SGXT.U32 R20, R20, 0x3 ;  /* 0x000000031414781a */ /* 0x000fe40000000000 */
[----:B------:R-:W-:Y:S02]  /*00e0*/  LEA.HI R6, R4, R3, RZ, 0x9 ;  /* 0x0000000304067211 */ /* 0x000fe400078f48ff */
[----:B------:R-:W1:Y:S02]  /*00f0*/  LDC.64 R4, c[0x0][0x218] ;  /* 0x00008600ff047b82 */ /* 0x000e640000000a00 */
[C---:B------:R-:W-:Y:S01]  /*0100*/  LOP3.LUT R8, R6.reuse, 0xfffffe00, RZ, 0xc0, !PT ;  /* 0xfffffe0006087812 */ /* 0x040fe200078ec0ff */
[----:B------:R-:W-:-:S04]  /*0110*/  IMAD.SHL.U32 R6, R6, 0x10, RZ ;  /* 0x0000001006067824 */ /* 0x000fc800078e00ff */
[----:B------:R-:W-:Y:S01]  /*0120*/  IMAD.IADD R13, R3, 0x1, -R8 ;  /* 0x00000001030d7824 */ /* 0x000fe200078e0a08 */
[----:B------:R-:W-:Y:S01]  /*0130*/  LOP3.LUT R8, R6, 0xffffe000, RZ, 0xc0, !PT ;  /* 0xffffe00006087812 */ /* 0x000fe200078ec0ff */
[----:B----4-:R-:W-:-:S04]  /*0140*/  IMAD.SHL.U32 R3, R7, 0x10, RZ ;  /* 0x0000001007037824 */ /* 0x010fc800078e00ff */
[----:B------:R-:W-:Y:S01]  /*0150*/  IMAD.IADD R8, R13, 0x1, R8 ;  /* 0x000000010d087824 */ /* 0x000fe200078e0208 */
[----:B------:R-:W-:Y:S02]  /*0160*/  LOP3.LUT R6, R3, R20, RZ, 0xfc, !PT ;  /* 0x0000001403067212 */ /* 0x000fe400078efcff */
[----:B------:R-:W-:Y:S02]  /*0170*/  LOP3.LUT R7, R3, 0x8, R20, 0xfe, !PT ;  /* 0x0000000803077812 */ /* 0x000fe400078efe14 */
[C---:B------:R-:W-:Y:S01]  /*0180*/  ISETP.GE.AND P0, PT, R6.reuse, 0x10, PT ;  /* 0x000000100600780c */ /* 0x040fe20003f06270 */
[--C-:B------:R-:W-:Y:S01]  /*0190*/  IMAD R23, R6, 0x200, R8.reuse ;  /* 0x0000020006177824 */ /* 0x100fe200078e0208 */
[C---:B------:R-:W-:Y:S01]  /*01a0*/  ISETP.GE.AND P1, PT, R7.reuse, 0x10, PT ;  /* 0x000000100700780c */ /* 0x040fe20003f26270 */
[----:B------:R-:W-:Y:S01]  /*01b0*/  IMAD R9, R7, 0x200, R8 ;  /* 0x0000020007097824 */ /* 0x000fe200078e0208 */
[----:B------:R-:W-:Y:S01]  /*01c0*/  CS2R R6, SRZ ;  /* 0x0000000000067805 */ /* 0x000fe2000001ff00 */
[----:B--2---:R-:W-:-:S04]  /*01d0*/  IMAD.WIDE R22, R23, 0x4, R18 ;  /* 0x0000000417167825 */ /* 0x004fc800078e0212 */
[----:B-1----:R-:W-:Y:S01]  /*01e0*/  IMAD.WIDE R12, R13, 0x4, R4 ;  /* 0x000000040d0c7825 */ /* 0x002fe200078e0204 */
[----:B------:R-:W-:-:S03]  /*01f0*/  CS2R R4, SRZ ;  /* 0x0000000000047805 */ /* 0x000fc6000001ff00 */
[----:B------:R-:W-:Y:S01]  /*0200*/  IMAD.WIDE R18, R9, 0x4, R18 ;  /* 0x0000000409127825 */ /* 0x000fe200078e0212 */
[----:B------:R-:W-:Y:S01]  /*0210*/  CS2R R8, SRZ ;  /* 0x0000000000087805 */ /* 0x000fe2000001ff00 */
[----:B------:R-:W2:Y:S04]  /*0220*/  LDG.E.EL.128 R12, desc[UR6][R12.64] ;  /* 0x000000060c0c7981 */ /* 0x000ea8000c2e1d00 */
[----:B------:R1:W2:Y:S04]  /*0230*/  @!P0 LDG.E.EL.128 R4, desc[UR6][R22.64] ;  /* 0x0000000616048981 */ /* 0x0002a8000c2e1d00 */
[----:B------:R3:W4:Y:S01]  /*0240*/  @!P1 LDG.E.EL.128 R8, desc[UR6][R18.64] ;  /* 0x0000000612089981 */ /* 0x000722000c2e1d00 */
[----:B------:R-:W5:Y:S01]  /*0250*/  S2UR UR5, SR_CgaCtaId ;  /* 0x00000000000579c3 */ /* 0x000f620000008800 */
[----:B------:R-:W-:Y:S01]  /*0260*/  IMAD.SHL.U32 R17, R0, 0x40, RZ ;  /* 0x0000004000117824 */ /* 0x000fe200078e00ff */
[----:B------:R-:W-:-:S04]  /*0270*/  UMOV UR4, 0x400 ;  /* 0x0000040000047882 */ /* 0x000fc80000000000 */
[----:B------:R-:W-:-:S04]  /*0280*/  LOP3.LUT R17, R17, 0x3c0, RZ, 0xc0, !PT ;  /* 0x000003c011117812 */ /* 0x000fc800078ec0ff */
[C---:B------:R-:W-:Y:S02]  /*0290*/  LOP3.LUT R21, R17.reuse, 0x10, RZ, 0xfc, !PT ;  /* 0x0000001011157812 */ /* 0x040fe400078efcff */
[C---:B------:R-:W-:Y:S02]  /*02a0*/  LOP3.LUT R24, R17.reuse, 0x20, RZ, 0xfc, !PT ;  /* 0x0000002011187812 */ /* 0x040fe400078efcff */
[C---:B------:R-:W-:Y:S02]  /*02b0*/  LOP3.LUT R20, R17.reuse, R20, RZ, 0xfc, !PT ;  /* 0x0000001411147212 */ /* 0x040fe400078efcff */
[----:B-1----:R-:W-:Y:S01]  /*02c0*/  LOP3.LUT R22, R17, 0x30, RZ, 0xfc, !PT ;  /* 0x0000003011167812 */ /* 0x002fe200078efcff */
[----:B-----5:R-:W-:-:S06]  /*02d0*/  UPRMT UR4, UR5, 0x654, UR4 ;  /* 0x0000065405047896 */ /* 0x020fcc0008000004 */
[----:B------:R-:W-:Y:S02]  /*02e0*/  LEA.HI R17, R17, UR4, RZ, 0x1e ;  /* 0x0000000411117c11 */ /* 0x000fe4000f8ff0ff */
[----:B------:R-:W-:Y:S02]  /*02f0*/  LEA.HI R21, R21, UR4, RZ, 0x1e ;  /* 0x0000000415157c11 */ /* 0x000fe4000f8ff0ff */
[----:B---3--:R-:W-:Y:S02]  /*0300*/  LEA.HI R19, R24, UR4, RZ, 0x1e ;  /* 0x0000000418137c11 */ /* 0x008fe4000f8ff0ff */
[----:B------:R-:W-:Y:S01]  /*0310*/  LEA.HI R23, R22, UR4, RZ, 0x1e ;  /* 0x0000000416177c11 */ /* 0x000fe2000f8ff0ff */
[C---:B------:R-:W-:Y:S02]  /*0320*/  IMAD R17, R20.reuse, 0x4, R17 ;  /* 0x0000000414117824 */ /* 0x040fe400078e0211 */
[C---:B------:R-:W-:Y:S02]  /*0330*/  IMAD R18, R20.reuse, 0x4, R21 ;  /* 0x0000000414127824 */ /* 0x040fe400078e0215 */
[----:B------:R-:W-:-:S02]  /*0340*/  IMAD R19, R20, 0x4, R19 ;  /* 0x0000000414137824 */ /* 0x000fc400078e0213 */
[----:B------:R-:W-:Y:S02]  /*0350*/  IMAD R20, R20, 0x4, R23 ;  /* 0x0000000414147824 */ /* 0x000fe400078e0217 */
[C---:B--2---:R-:W-:Y:S01]  /*0360*/  FADD R4, R12.reuse, R4 ;  /* 0x000000040c047221 */ /* 0x044fe20000000000 */
[C---:B------:R-:W-:Y:S01]  /*0370*/  FADD R5, R13.reuse, R5 ;  /* 0x000000050d057221 */ /* 0x040fe20000000000 */
[----:B----4-:R-:W-:Y:S01]  /*0380*/  FADD R12, R12, R8 ;  /* 0x000000080c0c7221 */ /* 0x010fe20000000000 */
[----:B------:R-:W-:Y:S01]  /*0390*/  FADD R13, R13, R9 ;  /* 0x000000090d0d7221 */ /* 0x000fe20000000000 */
[C---:B------:R-:W-:Y:S01]  /*03a0*/  FADD R8, R14.reuse, R6 ;  /* 0x000000060e087221 */ /* 0x040fe20000000000 */
[C---:B------:R-:W-:Y:S01]  /*03b0*/  FADD R9, R15.reuse, R7 ;  /* 0x000000070f097221 */ /* 0x040fe20000000000 */
[----:B------:R-:W-:Y:S01]  /*03c0*/  STS [R17], R4 ;  /* 0x0000000411007388 */ /* 0x000fe20000000800 */
[----:B------:R-:W-:Y:S01]  /*03d0*/  FADD R14, R14, R10 ;  /* 0x0000000a0e0e7221 */ /* 0x000fe20000000000 */
[----:B------:R-:W-:-:S02]  /*03e0*/  FADD R15, R15, R11 ;  /* 0x0000000b0f0f7221 */ /* 0x000fc40000000000 */
[----:B------:R-:W-:Y:S04]  /*03f0*/  STS [R18+0x40], R5 ;  /* 0x0000400512007388 */ /* 0x000fe80000000800 */
[----:B------:R-:W-:Y:S04]  /*0400*/  STS [R19+0x80], R8 ;  /* 0x0000800813007388 */ /* 0x000fe80000000800 */
[----:B------:R1:W-:Y:S04]  /*0410*/  STS [R20+0xc0], R9 ;  /* 0x0000c00914007388 */ /* 0x0003e80000000800 */
[----:B------:R-:W-:Y:S04]  /*0420*/  STS [R17+0x20], R12 ;  /* 0x0000200c11007388 */ /* 0x000fe80000000800 */
[----:B------:R2:W-:Y:S01]  /*0430*/  STS [R18+0x60], R13 ;  /* 0x0000600d12007388 */ /* 0x0005e20000000800 */
[----:B------:R-:W-:Y:S01]  /*0440*/  LOP3.LUT R6, R0, 0x7c, RZ, 0xc0, !PT ;  /* 0x0000007c00067812 */ /* 0x000fe200078ec0ff */
[----:B-1----:R-:W1:Y:S02]  /*0450*/  LDC.64 R8, c[0x0][0x220] ;  /* 0x00008800ff087b82 */ /* 0x002e640000000a00 */
[----:B------:R-:W-:Y:S04]  /*0460*/  STS [R19+0xa0], R14 ;  /* 0x0000a00e13007388 */ /* 0x000fe80000000800 */
[----:B------:R-:W-:Y:S01]  /*0470*/  STS [R20+0xe0], R15 ;  /* 0x0000e00f14007388 */ /* 0x000fe20000000800 */
[----:B------:R-:W-:Y:S01]  /*0480*/  LOP3.LUT R10, R16, 0x1fc, RZ, 0xc0, !PT ;  /* 0x000001fc100a7812 */ /* 0x000fe200078ec0ff */
[----:B------:R-:W-:-:S04]  /*0490*/  VIADD R7, R6, UR4 ;  /* 0x0000000406077c36 */ /* 0x000fc80008000000 */
[----:B------:R-:W-:Y:S01]  /*04a0*/  IMAD R21, R10, 0x4, R7 ;  /* 0x000000040a157824 */ /* 0x000fe200078e0207 */
[----:B------:R-:W-:Y:S01]  /*04b0*/  BAR.SYNC.DEFER_BLOCKING 0x0 ;  /* 0x0000000000007b1d */ /* 0x000fe20000010000 */
[----:B------:R-:W-:-:S05]  /*04c0*/  SHF.R.U32.HI R11, RZ, 0x2, R0 ;  /* 0x00000002ff0b7819 */ /* 0x000fca0000011600 */
[----:B------:R-:W-:Y:S04]  /*04d0*/  LDS R4, [R21] ;  /* 0x0000000015047984 */ /* 0x000fe80000000800 */
[----:B------:R-:W-:Y:S04]  /*04e0*/  LDS R5, [R21+0x4] ;  /* 0x0000040015057984 */ /* 0x000fe80000000800 */
[----:B------:R-:W-:Y:S04]  /*04f0*/  LDS R6, [R21+0x8] ;  /* 0x0000080015067984 */ /* 0x000fe80000000800 */
[----:B------:R-:W3:Y:S01]  /*0500*/  LDS R7, [R21+0xc] ;  /* 0x00000c0015077984 */ /* 0x000ee20000000800 */
[----:B------:R-:W-:-:S02]  /*0510*/  SGXT.U32 R11, R11, 0x5 ;  /* 0x000000050b0b781a */ /* 0x000fc40000000000 */
[----:B------:R-:W-:Y:S02]  /*0520*/  LOP3.LUT R16, R3, 0xc, R16, 0xf8, !PT ;  /* 0x0000000c03107812 */ /* 0x000fe400078ef810 */
[----:B------:R-:W-:Y:S02]  /*0530*/  LOP3.LUT R0, R10, 0x200, RZ, 0xfc, !PT ;  /* 0x000002000a007812 */ /* 0x000fe400078efcff */
[----:B------:R-:W-:Y:S02]  /*0540*/  LOP3.LUT R11, R2, R11, RZ, 0xfc, !PT ;  /* 0x0000000b020b7212 */ /* 0x000fe400078efcff */
[----:B------:R-:W-:Y:S02]  /*0550*/  ISETP.GE.AND P0, PT, R16, 0x10, PT ;  /* 0x000000101000780c */ /* 0x000fe40003f06270 */
[----:B------:R-:W-:Y:S01]  /*0560*/  SHF.R.U32.HI R0, RZ, 0x2, R0 ;  /* 0x00000002ff007819 */ /* 0x000fe20000011600 */
[----:B------:R-:W-:-:S03]  /*0570*/  IMAD R11, R11, 0x10, R16 ;  /* 0x000000100b0b7824 */ /* 0x000fc600078e0210 */
[----:B------:R-:W-:Y:S01]  /*0580*/  LOP3.LUT R0, R0, 0xfc, RZ, 0xc0, !PT ;  /* 0x000000fc00007812 */ /* 0x000fe200078ec0ff */
[----:B-1----:R-:W-:-:S04]  /*0590*/  IMAD.WIDE R2, R11, 0x4, R8 ;  /* 0x000000040b027825 */ /* 0x002fc800078e0208 */
[----:B--2---:R-:W-:-:S04]  /*05a0*/  VIADD R13, R0, UR4 ;  /* 0x00000004000d7c36 */ /* 0x004fc80008000000 */
[----:B------:R-:W-:Y:S01]  /*05b0*/  IMAD R13, R10, 0x4, R13 ;  /* 0x000000040a0d7824 */ /* 0x000fe200078e020d */
[----:B---3--:R1:W-:Y:S01]  /*05c0*/  @!P0 STG.E.128 desc[UR6][R2.64], R4 ;  /* 0x0000000402008986 */ /* 0x0083e2000c101d06 */
[----:B------:R-:W-:Y:S05]  /*05d0*/  @P0 EXIT ;  /* 0x000000000000094d */ /* 0x000fea0003800000 */
[----:B-1----:R-:W-:Y:S01]  /*05e0*/  LDS R4, [R13+0x800] ;  /* 0x000800000d047984 */ /* 0x002fe20000000800 */
[----:B------:R-:W-:-:S03]  /*05f0*/  VIADD R11, R11, 0x200 ;  /* 0x000002000b0b7836 */ /* 0x000fc60000000000 */
[----:B------:R-:W-:Y:S01]  /*0600*/  LDS R5, [R13+0x804] ;  /* 0x000804000d057984 */ /* 0x000fe20000000800 */
[----:B------:R-:W-:-:S03]  /*0610*/  IMAD.WIDE R8, R11, 0x4, R8 ;  /* 0x000000040b087825 */ /* 0x000fc600078e0208 */
[----:B------:R-:W-:Y:S04]  /*0620*/  LDS R6, [R13+0x808] ;  /* 0x000808000d067984 */ /* 0x000fe80000000800 */
[----:B------:R-:W0:Y:S04]  /*0630*/  LDS R7, [R13+0x80c] ;  /* 0x00080c000d077984 */ /* 0x000e280000000800 */
[----:B0-----:R-:W-:Y:S01]  /*0640*/  STG.E.128 desc[UR6][R8.64], R4 ;  /* 0x0000000408007986 */ /* 0x001fe2000c101d06 */
[----:B------:R-:W-:Y:S05]  /*0650*/  EXIT ;  /* 0x000000000000794d */ /* 0x000fea0003800000 */
.L_x_0:
[----:B------:R-:W-:-:S00]  /*0660*/  BRA `(.L_x_0) ;  /* 0xfffffffc00fc7947 */ /* 0x000fc0000383ffff */
[----:B------:R-:W-:-:S00]  /*0670*/  NOP ;  /* 0x0000000000007918 */ /* 0x000fc00000000000 */
        /* <DEDUP_REMOVED lines=8> */
.L_x_1:


//--------------------- .nv.shared.triton_poi_fused_convolution_div_max_pool2d_with_indices_relu_sub_18 --------------------------
	.section	.nv.shared.triton_poi_fused_convolution_div_max_pool2d_with_indices_relu_sub_18,"aw",@nobits
	.sectionflags	@""
	.align	16
	.zero		1024


//--------------------- .nv.constant0.triton_poi_fused_convolution_div_max_pool2d_with_indices_relu_sub_18 --------------------------
	.section	.nv.constant0.triton_poi_fused_convolution_div_max_pool2d_with_indices_relu_sub_18,"a",@progbits
	.sectionflags	@""
	.align	4
.nv.constant0.triton_poi_fused_convolution_div_max_pool2d_with_indices_relu_sub_18:
	.zero		560
